//
// Generated by NVIDIA NVVM Compiler
//
// Compiler Build ID: CL-36424714
// Cuda compilation tools, release 13.0, V13.0.88
// Based on NVVM 20.0.0
//

.version 9.0
.target sm_100
.address_size 64

	// .globl	_Z13matmul_kernelPfS_S_jjj

.visible .entry _Z13matmul_kernelPfS_S_jjj(
	.param .u64 .ptr .align 1 _Z13matmul_kernelPfS_S_jjj_param_0,
	.param .u64 .ptr .align 1 _Z13matmul_kernelPfS_S_jjj_param_1,
	.param .u64 .ptr .align 1 _Z13matmul_kernelPfS_S_jjj_param_2,
	.param .u32 _Z13matmul_kernelPfS_S_jjj_param_3,
	.param .u32 _Z13matmul_kernelPfS_S_jjj_param_4,
	.param .u32 _Z13matmul_kernelPfS_S_jjj_param_5
)
{
	.reg .pred 	%p<13>;
	.reg .b32 	%r<92>;
	.reg .b32 	%f<68>;
	.reg .b64 	%rd<69>;

	ld.param.u64 	%rd4, [_Z13matmul_kernelPfS_S_jjj_param_0];
	ld.param.u64 	%rd5, [_Z13matmul_kernelPfS_S_jjj_param_1];
	ld.param.u64 	%rd3, [_Z13matmul_kernelPfS_S_jjj_param_2];
	ld.param.u32 	%r46, [_Z13matmul_kernelPfS_S_jjj_param_3];
	ld.param.u32 	%r44, [_Z13matmul_kernelPfS_S_jjj_param_4];
	ld.param.u32 	%r45, [_Z13matmul_kernelPfS_S_jjj_param_5];
	cvta.to.global.u64 	%rd1, %rd5;
	cvta.to.global.u64 	%rd2, %rd4;
	mov.u32 	%r47, %ctaid.x;
	mov.u32 	%r48, %ntid.x;
	mul.lo.s32 	%r1, %r47, %r48;
	mov.u32 	%r2, %tid.x;
	add.s32 	%r3, %r1, %r2;
	mov.u32 	%r49, %ctaid.y;
	mov.u32 	%r50, %ntid.y;
	mov.u32 	%r51, %tid.y;
	mad.lo.s32 	%r4, %r49, %r50, %r51;
	setp.ge.u32 	%p1, %r4, %r46;
	setp.ge.u32 	%p2, %r3, %r45;
	or.pred  	%p3, %p1, %p2;
	@%p3 bra 	$L__BB0_14;
	setp.eq.s32 	%p4, %r44, 0;
	mov.f32 	%f67, 0f00000000;
	@%p4 bra 	$L__BB0_13;
	mul.lo.s32 	%r5, %r44, %r4;
	and.b32  	%r6, %r44, 7;
	setp.lt.u32 	%p5, %r44, 8;
	mov.f32 	%f67, 0f00000000;
	mov.b32 	%r90, 0;
	@%p5 bra 	$L__BB0_5;
	and.b32  	%r90, %r44, -8;
	neg.s32 	%r88, %r90;
	add.s32 	%r53, %r2, %r45;
	add.s32 	%r87, %r53, %r1;
	shl.b32 	%r10, %r45, 3;
	shl.b32 	%r54, %r45, 1;
	add.s32 	%r86, %r3, %r54;
	mad.lo.s32 	%r85, %r45, 3, %r3;
	shl.b32 	%r55, %r45, 2;
	add.s32 	%r84, %r3, %r55;
	mad.lo.s32 	%r83, %r45, 5, %r3;
	mad.lo.s32 	%r82, %r45, 6, %r3;
	mad.lo.s32 	%r81, %r45, 7, %r3;
	add.s32 	%r79, %r5, 3;
	mov.f32 	%f67, 0f00000000;
	mov.u32 	%r80, %r3;
$L__BB0_4:
	.pragma "nounroll";
	add.s32 	%r56, %r79, -3;
	mul.wide.u32 	%rd6, %r56, 4;
	add.s64 	%rd7, %rd2, %rd6;
	ld.global.f32 	%f17, [%rd7];
	mul.wide.u32 	%rd8, %r80, 4;
	add.s64 	%rd9, %rd1, %rd8;
	ld.global.f32 	%f18, [%rd9];
	fma.rn.f32 	%f19, %f17, %f18, %f67;
	add.s32 	%r57, %r79, -2;
	mul.wide.u32 	%rd10, %r57, 4;
	add.s64 	%rd11, %rd2, %rd10;
	ld.global.f32 	%f20, [%rd11];
	mul.wide.u32 	%rd12, %r87, 4;
	add.s64 	%rd13, %rd1, %rd12;
	ld.global.f32 	%f21, [%rd13];
	fma.rn.f32 	%f22, %f20, %f21, %f19;
	add.s32 	%r58, %r79, -1;
	mul.wide.u32 	%rd14, %r58, 4;
	add.s64 	%rd15, %rd2, %rd14;
	ld.global.f32 	%f23, [%rd15];
	mul.wide.u32 	%rd16, %r86, 4;
	add.s64 	%rd17, %rd1, %rd16;
	ld.global.f32 	%f24, [%rd17];
	fma.rn.f32 	%f25, %f23, %f24, %f22;
	add.s32 	%r59, %r79, 4;
	mul.wide.u32 	%rd18, %r79, 4;
	add.s64 	%rd19, %rd2, %rd18;
	ld.global.f32 	%f26, [%rd19];
	mul.wide.u32 	%rd20, %r85, 4;
	add.s64 	%rd21, %rd1, %rd20;
	ld.global.f32 	%f27, [%rd21];
	fma.rn.f32 	%f28, %f26, %f27, %f25;
	add.s32 	%r60, %r79, 1;
	mul.wide.u32 	%rd22, %r60, 4;
	add.s64 	%rd23, %rd2, %rd22;
	ld.global.f32 	%f29, [%rd23];
	mul.wide.u32 	%rd24, %r84, 4;
	add.s64 	%rd25, %rd1, %rd24;
	ld.global.f32 	%f30, [%rd25];
	fma.rn.f32 	%f31, %f29, %f30, %f28;
	add.s32 	%r61, %r79, 2;
	mul.wide.u32 	%rd26, %r61, 4;
	add.s64 	%rd27, %rd2, %rd26;
	ld.global.f32 	%f32, [%rd27];
	mul.wide.u32 	%rd28, %r83, 4;
	add.s64 	%rd29, %rd1, %rd28;
	ld.global.f32 	%f33, [%rd29];
	fma.rn.f32 	%f34, %f32, %f33, %f31;
	add.s32 	%r62, %r79, 3;
	mul.wide.u32 	%rd30, %r62, 4;
	add.s64 	%rd31, %rd2, %rd30;
	ld.global.f32 	%f35, [%rd31];
	mul.wide.u32 	%rd32, %r82, 4;
	add.s64 	%rd33, %rd1, %rd32;
	ld.global.f32 	%f36, [%rd33];
	fma.rn.f32 	%f37, %f35, %f36, %f34;
	mul.wide.u32 	%rd34, %r59, 4;
	add.s64 	%rd35, %rd2, %rd34;
	ld.global.f32 	%f38, [%rd35];
	mul.wide.u32 	%rd36, %r81, 4;
	add.s64 	%rd37, %rd1, %rd36;
	ld.global.f32 	%f39, [%rd37];
	fma.rn.f32 	%f67, %f38, %f39, %f37;
	add.s32 	%r88, %r88, 8;
	add.s32 	%r87, %r87, %r10;
	add.s32 	%r86, %r86, %r10;
	add.s32 	%r85, %r85, %r10;
	add.s32 	%r84, %r84, %r10;
	add.s32 	%r83, %r83, %r10;
	add.s32 	%r82, %r82, %r10;
	add.s32 	%r81, %r81, %r10;
	add.s32 	%r80, %r80, %r10;
	add.s32 	%r79, %r79, 8;
	setp.ne.s32 	%p6, %r88, 0;
	@%p6 bra 	$L__BB0_4;
$L__BB0_5:
	setp.eq.s32 	%p7, %r6, 0;
	@%p7 bra 	$L__BB0_13;
	and.b32  	%r39, %r44, 3;
	setp.lt.u32 	%p8, %r6, 4;
	@%p8 bra 	$L__BB0_8;
	add.s32 	%r63, %r90, %r5;
	mul.wide.u32 	%rd38, %r63, 4;
	add.s64 	%rd39, %rd2, %rd38;
	ld.global.f32 	%f41, [%rd39];
	mad.lo.s32 	%r64, %r90, %r45, %r3;
	mul.wide.u32 	%rd40, %r64, 4;
	add.s64 	%rd41, %rd1, %rd40;
	ld.global.f32 	%f42, [%rd41];
	fma.rn.f32 	%f43, %f41, %f42, %f67;
	add.s32 	%r65, %r63, 1;
	mul.wide.u32 	%rd42, %r65, 4;
	add.s64 	%rd43, %rd2, %rd42;
	ld.global.f32 	%f44, [%rd43];
	add.s32 	%r66, %r64, %r45;
	mul.wide.u32 	%rd44, %r66, 4;
	add.s64 	%rd45, %rd1, %rd44;
	ld.global.f32 	%f45, [%rd45];
	fma.rn.f32 	%f46, %f44, %f45, %f43;
	add.s32 	%r67, %r63, 2;
	mul.wide.u32 	%rd46, %r67, 4;
	add.s64 	%rd47, %rd2, %rd46;
	ld.global.f32 	%f47, [%rd47];
	add.s32 	%r68, %r66, %r45;
	mul.wide.u32 	%rd48, %r68, 4;
	add.s64 	%rd49, %rd1, %rd48;
	ld.global.f32 	%f48, [%rd49];
	fma.rn.f32 	%f49, %f47, %f48, %f46;
	add.s32 	%r69, %r63, 3;
	mul.wide.u32 	%rd50, %r69, 4;
	add.s64 	%rd51, %rd2, %rd50;
	ld.global.f32 	%f50, [%rd51];
	add.s32 	%r70, %r68, %r45;
	mul.wide.u32 	%rd52, %r70, 4;
	add.s64 	%rd53, %rd1, %rd52;
	ld.global.f32 	%f51, [%rd53];
	fma.rn.f32 	%f67, %f50, %f51, %f49;
	add.s32 	%r90, %r90, 4;
$L__BB0_8:
	setp.eq.s32 	%p9, %r39, 0;
	@%p9 bra 	$L__BB0_13;
	setp.eq.s32 	%p10, %r39, 1;
	@%p10 bra 	$L__BB0_11;
	add.s32 	%r71, %r90, %r5;
	mul.wide.u32 	%rd54, %r71, 4;
	add.s64 	%rd55, %rd2, %rd54;
	ld.global.f32 	%f53, [%rd55];
	mad.lo.s32 	%r72, %r90, %r45, %r3;
	mul.wide.u32 	%rd56, %r72, 4;
	add.s64 	%rd57, %rd1, %rd56;
	ld.global.f32 	%f54, [%rd57];
	fma.rn.f32 	%f55, %f53, %f54, %f67;
	add.s32 	%r73, %r71, 1;
	mul.wide.u32 	%rd58, %r73, 4;
	add.s64 	%rd59, %rd2, %rd58;
	ld.global.f32 	%f56, [%rd59];
	add.s32 	%r74, %r72, %r45;
	mul.wide.u32 	%rd60, %r74, 4;
	add.s64 	%rd61, %rd1, %rd60;
	ld.global.f32 	%f57, [%rd61];
	fma.rn.f32 	%f67, %f56, %f57, %f55;
	add.s32 	%r90, %r90, 2;
$L__BB0_11:
	and.b32  	%r75, %r44, 1;
	setp.eq.b32 	%p11, %r75, 1;
	not.pred 	%p12, %p11;
	@%p12 bra 	$L__BB0_13;
	add.s32 	%r76, %r90, %r5;
	mul.wide.u32 	%rd62, %r76, 4;
	add.s64 	%rd63, %rd2, %rd62;
	ld.global.f32 	%f58, [%rd63];
	mad.lo.s32 	%r77, %r90, %r45, %r3;
	mul.wide.u32 	%rd64, %r77, 4;
	add.s64 	%rd65, %rd1, %rd64;
	ld.global.f32 	%f59, [%rd65];
	fma.rn.f32 	%f67, %f58, %f59, %f67;
$L__BB0_13:
	mad.lo.s32 	%r78, %r45, %r4, %r3;
	cvta.to.global.u64 	%rd66, %rd3;
	mul.wide.u32 	%rd67, %r78, 4;
	add.s64 	%rd68, %rd66, %rd67;
	st.global.f32 	[%rd68], %f67;
$L__BB0_14:
	ret;

}


// ===== COMPILED SASS (sm_100) =====

	.target	sm_100

	.elftype	@"ET_EXEC"


//--------------------- .note.nv.tkinfo           --------------------------
	.section	.note.nv.tkinfo,"",@"SHT_NOTE"
	.sectionflags	@"SHF_NOTE_NV_TKINFO"
	.tkinfo
        /*0018*/ 	.word	0x00000002
        /*0030*/ 	.string	""
        /*0030*/ 	.string	"ptxas"
        /*0030*/ 	.string	"Cuda compilation tools, release 13.0, V13.0.88"
        /*0030*/ 	.string	"Build cuda_13.0.r13.0/compiler.36424714_0"
        /*0030*/ 	.string	"-arch sm_100 -m 64 "



//--------------------- .note.nv.cuinfo           --------------------------
	.section	.note.nv.cuinfo,"",@"SHT_NOTE"
	.sectionflags	@"SHF_NOTE_NV_CUINFO"
        /*0018*/ 	.short	0x0002
        /*001a*/ 	.short	0x0064
        /*001c*/ 	.short	0x0082
	.zero		2


//--------------------- .nv.info                  --------------------------
	.section	.nv.info,"",@"SHT_CUDA_INFO"
	.align	4


	//----- nvinfo : EIATTR_REGCOUNT
	.align		4
        /*0000*/ 	.byte	0x04, 0x2f
        /*0002*/ 	.short	(.L_1 - .L_0)
	.align		4
.L_0:
        /*0004*/ 	.word	index@(_Z13matmul_kernelPfS_S_jjj)
        /*0008*/ 	.word	0x00000020


	//----- nvinfo : EIATTR_FRAME_SIZE
	.align		4
.L_1:
        /*000c*/ 	.byte	0x04, 0x11
        /*000e*/ 	.short	(.L_3 - .L_2)
	.align		4
.L_2:
        /*0010*/ 	.word	index@(_Z13matmul_kernelPfS_S_jjj)
        /*0014*/ 	.word	0x00000000


	//----- nvinfo : EIATTR_MIN_STACK_SIZE
	.align		4
.L_3:
        /*0018*/ 	.byte	0x04, 0x12
        /*001a*/ 	.short	(.L_5 - .L_4)
	.align		4
.L_4:
        /*001c*/ 	.word	index@(_Z13matmul_kernelPfS_S_jjj)
        /*0020*/ 	.word	0x00000000
.L_5:


//--------------------- .nv.compat                --------------------------
	.section	.nv.compat,"",@"SHT_CUDA_COMPAT_INFO"
	.align	4
        /*0000*/ 	.byte	0x02, 0x09, 0x00, 0x00, 0x02, 0x02, 0x01, 0x00, 0x02, 0x05, 0x05, 0x00, 0x03, 0x07, 0x01, 0x01
        /*0010*/ 	.byte	0x02, 0x03, 0x00, 0x00, 0x02, 0x06, 0x01, 0x00, 0x04, 0x0b, 0x08, 0x00, 0x09, 0x00, 0x00, 0x00
        /*0020*/ 	.byte	0x00, 0x00, 0x00, 0x00


//--------------------- .nv.info._Z13matmul_kernelPfS_S_jjj --------------------------
	.section	.nv.info._Z13matmul_kernelPfS_S_jjj,"",@"SHT_CUDA_INFO"
	.sectionflags	@""
	.align	4


	//----- nvinfo : EIATTR_CUDA_API_VERSION
	.align		4
        /*0000*/ 	.byte	0x04, 0x37
        /*0002*/ 	.short	(.L_7 - .L_6)
.L_6:
        /*0004*/ 	.word	0x00000082


	//----- nvinfo : EIATTR_KPARAM_INFO
	.align		4
.L_7:
        /*0008*/ 	.byte	0x04, 0x17
        /*000a*/ 	.short	(.L_9 - .L_8)
.L_8:
        /*000c*/ 	.word	0x00000000
        /*0010*/ 	.short	0x0005
        /*0012*/ 	.short	0x0020
        /*0014*/ 	.byte	0x00, 0xf0, 0x11, 0x00


	//----- nvinfo : EIATTR_KPARAM_INFO
	.align		4
.L_9:
        /*0018*/ 	.byte	0x04, 0x17
        /*001a*/ 	.short	(.L_11 - .L_10)
.L_10:
        /*001c*/ 	.word	0x00000000
        /*0020*/ 	.short	0x0004
        /*0022*/ 	.short	0x001c
        /*0024*/ 	.byte	0x00, 0xf0, 0x11, 0x00


	//----- nvinfo : EIATTR_KPARAM_INFO
	.align		4
.L_11:
        /*0028*/ 	.byte	0x04, 0x17
        /*002a*/ 	.short	(.L_13 - .L_12)
.L_12:
        /*002c*/ 	.word	0x00000000
        /*0030*/ 	.short	0x0003
        /*0032*/ 	.short	0x0018
        /*0034*/ 	.byte	0x00, 0xf0, 0x11, 0x00


	//----- nvinfo : EIATTR_KPARAM_INFO
	.align		4
.L_13:
        /*0038*/ 	.byte	0x04, 0x17
        /*003a*/ 	.short	(.L_15 - .L_14)
.L_14:
        /*003c*/ 	.word	0x00000000
        /*0040*/ 	.short	0x0002
        /*0042*/ 	.short	0x0010
        /*0044*/ 	.byte	0x00, 0xf5, 0x21, 0x00


	//----- nvinfo : EIATTR_KPARAM_INFO
	.align		4
.L_15:
        /*0048*/ 	.byte	0x04, 0x17
        /*004a*/ 	.short	(.L_17 - .L_16)
.L_16:
        /*004c*/ 	.word	0x00000000
        /*0050*/ 	.short	0x0001
        /*0052*/ 	.short	0x0008
        /*0054*/ 	.byte	0x00, 0xf5, 0x21, 0x00


	//----- nvinfo : EIATTR_KPARAM_INFO
	.align		4
.L_17:
        /*0058*/ 	.byte	0x04, 0x17
        /*005a*/ 	.short	(.L_19 - .L_18)
.L_18:
        /*005c*/ 	.word	0x00000000
        /*0060*/ 	.short	0x0000
        /*0062*/ 	.short	0x0000
        /*0064*/ 	.byte	0x00, 0xf5, 0x21, 0x00


	//----- nvinfo : EIATTR_SPARSE_MMA_MASK
	.align		4
.L_19:
        /*0068*/ 	.byte	0x03, 0x50
        /*006a*/ 	.short	0x0000


	//----- nvinfo : EIATTR_MAXREG_COUNT
	.align		4
        /*006c*/ 	.byte	0x03, 0x1b
        /*006e*/ 	.short	0x00ff


	//----- nvinfo : EIATTR_MERCURY_ISA_VERSION
	.align		4
        /*0070*/ 	.byte	0x03, 0x5f
        /*0072*/ 	.short	0x0101


	//----- nvinfo : EIATTR_VRC_CTA_INIT_COUNT
	.align		4
        /*0074*/ 	.byte	0x02, 0x4a
	.zero		1
	.zero		1


	//----- nvinfo : EIATTR_EXIT_INSTR_OFFSETS
	.align		4
        /*0078*/ 	.byte	0x04, 0x1c
        /*007a*/ 	.short	(.L_21 - .L_20)


	//   ....[0]....
.L_20:
        /*007c*/ 	.word	0x000000e0


	//   ....[1]....
        /*0080*/ 	.word	0x00000a90


	//----- nvinfo : EIATTR_CBANK_PARAM_SIZE
	.align		4
.L_21:
        /*0084*/ 	.byte	0x03, 0x19
        /*0086*/ 	.short	0x0024


	//----- nvinfo : EIATTR_PARAM_CBANK
	.align		4
        /*0088*/ 	.byte	0x04, 0x0a
        /*008a*/ 	.short	(.L_23 - .L_22)
	.align		4
.L_22:
        /*008c*/ 	.word	index@(.nv.constant0._Z13matmul_kernelPfS_S_jjj)
        /*0090*/ 	.short	0x0380
        /*0092*/ 	.short	0x0024


	//----- nvinfo : EIATTR_SW_WAR
	.align		4
.L_23:
        /*0094*/ 	.byte	0x04, 0x36
        /*0096*/ 	.short	(.L_25 - .L_24)
.L_24:
        /*0098*/ 	.word	0x00000008
.L_25:


//--------------------- .nv.callgraph             --------------------------
	.section	.nv.callgraph,"",@"SHT_CUDA_CALLGRAPH"
	.align	4
	.sectionentsize	8
	.align		4
        /*0000*/ 	.word	0x00000000
	.align		4
        /*0004*/ 	.word	0xffffffff
	.align		4
        /*0008*/ 	.word	0x00000000
	.align		4
        /*000c*/ 	.word	0xfffffffe
	.align		4
        /*0010*/ 	.word	0x00000000
	.align		4
        /*0014*/ 	.word	0xfffffffd
	.align		4
        /*0018*/ 	.word	0x00000000
	.align		4
        /*001c*/ 	.word	0xfffffffc


//--------------------- .text._Z13matmul_kernelPfS_S_jjj --------------------------
	.section	.text._Z13matmul_kernelPfS_S_jjj,"ax",@progbits
	.align	128
        .global         _Z13matmul_kernelPfS_S_jjj
        .type           _Z13matmul_kernelPfS_S_jjj,@function
        .size           _Z13matmul_kernelPfS_S_jjj,(.L_x_5 - _Z13matmul_kernelPfS_S_jjj)
        .other          _Z13matmul_kernelPfS_S_jjj,@"STO_CUDA_ENTRY STV_DEFAULT"
_Z13matmul_kernelPfS_S_jjj:
.text._Z13matmul_kernelPfS_S_jjj:
[----:B------:R-:W-:Y:S01]  /*0000*/  LDC R1, c[0x0][0x37c] ;  /* 0x0000df00ff017b82 */ /* 0x000fe20000000800 */
[----:B------:R-:W0:Y:S07]  /*0010*/  S2R R7, SR_TID.X ;  /* 0x0000000000077919 */ /* 0x000e2e0000002100 */
[----:B------:R-:W1:Y:S01]  /*0020*/  S2UR UR4, SR_CTAID.X ;  /* 0x00000000000479c3 */ /* 0x000e620000002500 */
[----:B------:R-:W1:Y:S01]  /*0030*/  LDCU UR5, c[0x0][0x360] ;  /* 0x00006c00ff0577ac */ /* 0x000e620008000800 */
[----:B------:R-:W2:Y:S01]  /*0040*/  S2R R5, SR_TID.Y ;  /* 0x0000000000057919 */ /* 0x000ea20000002200 */
[----:B------:R-:W3:Y:S05]  /*0050*/  LDCU UR7, c[0x0][0x398] ;  /* 0x00007300ff0777ac */ /* 0x000eea0008000800 */
[----:B------:R-:W2:Y:S08]  /*0060*/  S2UR UR6, SR_CTAID.Y ;  /* 0x00000000000679c3 */ /* 0x000eb00000002600 */
[----:B------:R-:W2:Y:S08]  /*0070*/  LDC R2, c[0x0][0x364] ;  /* 0x0000d900ff027b82 */ /* 0x000eb00000000800 */
[----:B------:R-:W4:Y:S01]  /*0080*/  LDC R0, c[0x0][0x3a0] ;  /* 0x0000e800ff007b82 */ /* 0x000f220000000800 */
[----:B-1----:R-:W-:-:S06]  /*0090*/  UIMAD UR4, UR4, UR5, URZ ;  /* 0x00000005040472a4 */ /* 0x002fcc000f8e02ff */
[----:B0-----:R-:W-:Y:S01]  /*00a0*/  IADD3 R3, PT, PT, R7, UR4, RZ ;  /* 0x0000000407037c10 */ /* 0x001fe2000fffe0ff */
[----:B--2---:R-:W-:-:S03]  /*00b0*/  IMAD R2, R2, UR6, R5 ;  /* 0x0000000602027c24 */ /* 0x004fc6000f8e0205 */
[----:B----4-:R-:W-:-:S04]  /*00c0*/  ISETP.GE.U32.AND P0, PT, R3, R0, PT ;  /* 0x000000000300720c */ /* 0x010fc80003f06070 */
[----:B---3--:R-:W-:-:S13]  /*00d0*/  ISETP.GE.U32.OR P0, PT, R2, UR7, P0 ;  /* 0x0000000702007c0c */ /* 0x008fda0008706470 */
[----:B------:R-:W-:Y:S05]  /*00e0*/  @P0 EXIT ;  /* 0x000000000000094d */ /* 0x000fea0003800000 */
[----:B------:R-:W0:Y:S01]  /*00f0*/  LDC R5, c[0x0][0x39c] ;  /* 0x0000e700ff057b82 */ /* 0x000e220000000800 */
[----:B------:R-:W1:Y:S01]  /*0100*/  LDCU.64 UR6, c[0x0][0x358] ;  /* 0x00006b00ff0677ac */ /* 0x000e620008000a00 */
[----:B------:R-:W-:Y:S01]  /*0110*/  HFMA2 R12, -RZ, RZ, 0, 0 ;  /* 0x00000000ff0c7431 */ /* 0x000fe200000001ff */
[----:B0-----:R-:W-:-:S13]  /*0120*/  ISETP.NE.AND P0, PT, R5, RZ, PT ;  /* 0x000000ff0500720c */ /* 0x001fda0003f05270 */
[----:B-1----:R-:W-:Y:S05]  /*0130*/  @!P0 BRA `(.L_x_0) ;  /* 0x0000000800448947 */ /* 0x002fea0003800000 */
[C---:B------:R-:W-:Y:S02]  /*0140*/  ISETP.GE.U32.AND P1, PT, R5.reuse, 0x8, PT ;  /* 0x000000080500780c */ /* 0x040fe40003f26070 */
[----:B------:R-:W-:Y:S02]  /*0150*/  LOP3.LUT R4, R5, 0x7, RZ, 0xc0, !PT ;  /* 0x0000000705047812 */ /* 0x000fe400078ec0ff */
[----:B------:R-:W-:Y:S02]  /*0160*/  MOV R12, RZ ;  /* 0x000000ff000c7202 */ /* 0x000fe40000000f00 */
[----:B------:R-:W-:Y:S02]  /*0170*/  ISETP.NE.AND P0, PT, R4, RZ, PT ;  /* 0x000000ff0400720c */ /* 0x000fe40003f05270 */
[----:B------:R-:W-:-:S05]  /*0180*/  MOV R6, RZ ;  /* 0x000000ff00067202 */ /* 0x000fca0000000f00 */
[----:B------:R-:W-:Y:S06]  /*0190*/  @!P1 BRA `(.L_x_1) ;  /* 0x0000000400249947 */ /* 0x000fec0003800000 */
[----:B------:R-:W-:Y:S01]  /*01a0*/  LOP3.LUT R6, R5, 0xfffffff8, RZ, 0xc0, !PT ;  /* 0xfffffff805067812 */ /* 0x000fe200078ec0ff */
[C---:B------:R-:W-:Y:S01]  /*01b0*/  IMAD R11, R0.reuse, 0x3, R3 ;  /* 0x00000003000b7824 */ /* 0x040fe200078e0203 */
[C---:B------:R-:W-:Y:S01]  /*01c0*/  IADD3 R7, PT, PT, R0.reuse, UR4, R7 ;  /* 0x0000000400077c10 */ /* 0x040fe2000fffe007 */
[C-C-:B------:R-:W-:Y:S01]  /*01d0*/  IMAD R15, R0.reuse, 0x5, R3.reuse ;  /* 0x00000005000f7824 */ /* 0x140fe200078e0203 */
[CC--:B------:R-:W-:Y:S01]  /*01e0*/  LEA R9, R0.reuse, R3.reuse, 0x1 ;  /* 0x0000000300097211 */ /* 0x0c0fe200078e08ff */
[C-C-:B------:R-:W-:Y:S01]  /*01f0*/  IMAD R25, R0.reuse, 0x6, R3.reuse ;  /* 0x0000000600197824 */ /* 0x140fe200078e0203 */
[C---:B------:R-:W-:Y:S01]  /*0200*/  LEA R13, R0.reuse, R3, 0x2 ;  /* 0x00000003000d7211 */ /* 0x040fe200078e10ff */
[----:B------:R-:W-:Y:S01]  /*0210*/  IMAD R27, R0, 0x7, R3 ;  /* 0x00000007001b7824 */ /* 0x000fe200078e0203 */
[----:B------:R-:W-:Y:S01]  /*0220*/  MOV R12, RZ ;  /* 0x000000ff000c7202 */ /* 0x000fe20000000f00 */
[----:B------:R-:W-:Y:S01]  /*0230*/  IMAD R8, R2, R5, 0x3 ;  /* 0x0000000302087424 */ /* 0x000fe200078e0205 */
[----:B------:R-:W-:-:S02]  /*0240*/  MOV R29, R3 ;  /* 0x00000003001d7202 */ /* 0x000fc40000000f00 */
[----:B------:R-:W-:-:S07]  /*0250*/  IADD3 R10, PT, PT, -R6, RZ, RZ ;  /* 0x000000ff060a7210 */ /* 0x000fce0007ffe1ff */
.L_x_2:
[----:B------:R-:W0:Y:S01]  /*0260*/  LDC.64 R20, c[0x0][0x380] ;  /* 0x0000e000ff147b82 */ /* 0x000e220000000a00 */
[----:B------:R-:W-:-:S07]  /*0270*/  IADD3 R23, PT, PT, R8, -0x3, RZ ;  /* 0xfffffffd08177810 */ /* 0x000fce0007ffe0ff */
[----:B------:R-:W1:Y:S01]  /*0280*/  LDC.64 R16, c[0x0][0x388] ;  /* 0x0000e200ff107b82 */ /* 0x000e620000000a00 */
[----:B0-----:R-:W-:-:S06]  /*0290*/  IMAD.WIDE.U32 R22, R23, 0x4, R20 ;  /* 0x0000000417167825 */ /* 0x001fcc00078e0014 */
[----:B------:R-:W2:Y:S01]  /*02a0*/  LDG.E R23, desc[UR6][R22.64] ;  /* 0x0000000616177981 */ /* 0x000ea2000c1e1900 */
[----:B-1----:R-:W-:-:S06]  /*02b0*/  IMAD.WIDE.U32 R18, R29, 0x4, R16 ;  /* 0x000000041d127825 */ /* 0x002fcc00078e0010 */
[----:B------:R-:W2:Y:S01]  /*02c0*/  LDG.E R18, desc[UR6][R18.64] ;  /* 0x0000000612127981 */ /* 0x000ea2000c1e1900 */
[C---:B------:R-:W-:Y:S02]  /*02d0*/  IADD3 R14, PT, PT, R8.reuse, -0x2, RZ ;  /* 0xfffffffe080e7810 */ /* 0x040fe40007ffe0ff */
[----:B------:R-:W-:Y:S01]  /*02e0*/  IADD3 R24, PT, PT, R8, -0x1, RZ ;  /* 0xffffffff08187810 */ /* 0x000fe20007ffe0ff */
[----:B--2---:R-:W-:Y:S02]  /*02f0*/  FFMA R12, R23, R18, R12 ;  /* 0x00000012170c7223 */ /* 0x004fe4000000000c */
[----:B------:R-:W-:-:S04]  /*0300*/  IMAD.WIDE.U32 R18, R14, 0x4, R20 ;  /* 0x000000040e127825 */ /* 0x000fc800078e0014 */
[----:B------:R-:W-:Y:S01]  /*0310*/  IMAD.WIDE.U32 R22, R7, 0x4, R16 ;  /* 0x0000000407167825 */ /* 0x000fe200078e0010 */
[----:B------:R0:W2:Y:S04]  /*0320*/  LDG.E R14, desc[UR6][R18.64] ;  /* 0x00000006120e7981 */ /* 0x0000a8000c1e1900 */
[----:B------:R1:W2:Y:S01]  /*0330*/  LDG.E R26, desc[UR6][R22.64] ;  /* 0x00000006161a7981 */ /* 0x0002a2000c1e1900 */
[----:B0-----:R-:W-:-:S04]  /*0340*/  IMAD.WIDE.U32 R18, R24, 0x4, R20 ;  /* 0x0000000418127825 */ /* 0x001fc800078e0014 */
[----:B-1----:R-:W-:Y:S01]  /*0350*/  IMAD.WIDE.U32 R22, R9, 0x4, R16 ;  /* 0x0000000409167825 */ /* 0x002fe200078e0010 */
[----:B------:R0:W3:Y:S04]  /*0360*/  LDG.E R24, desc[UR6][R18.64] ;  /* 0x0000000612187981 */ /* 0x0000e8000c1e1900 */
[----:B------:R1:W3:Y:S01]  /*0370*/  LDG.E R28, desc[UR6][R22.64] ;  /* 0x00000006161c7981 */ /* 0x0002e2000c1e1900 */
[----:B0-----:R-:W-:-:S04]  /*0380*/  IMAD.WIDE.U32 R18, R8, 0x4, R20 ;  /* 0x0000000408127825 */ /* 0x001fc800078e0014 */
[----:B-1----:R-:W-:-:S04]  /*0390*/  IMAD.WIDE.U32 R22, R11, 0x4, R16 ;  /* 0x000000040b167825 */ /* 0x002fc800078e0010 */
[----:B--2---:R-:W-:Y:S02]  /*03a0*/  FFMA R12, R14, R26, R12 ;  /* 0x0000001a0e0c7223 */ /* 0x004fe4000000000c */
[----:B------:R-:W2:Y:S04]  /*03b0*/  LDG.E R14, desc[UR6][R18.64] ;  /* 0x00000006120e7981 */ /* 0x000ea8000c1e1900 */
[----:B------:R0:W2:Y:S01]  /*03c0*/  LDG.E R26, desc[UR6][R22.64] ;  /* 0x00000006161a7981 */ /* 0x0000a2000c1e1900 */
[----:B---3--:R-:W-:Y:S01]  /*03d0*/  FFMA R12, R24, R28, R12 ;  /* 0x0000001c180c7223 */ /* 0x008fe2000000000c */
[----:B------:R-:W-:Y:S01]  /*03e0*/  IADD3 R24, PT, PT, R8, 0x1, RZ ;  /* 0x0000000108187810 */ /* 0x000fe20007ffe0ff */
[----:B0-----:R-:W-:-:S04]  /*03f0*/  IMAD.WIDE.U32 R22, R13, 0x4, R16 ;  /* 0x000000040d167825 */ /* 0x001fc800078e0010 */
[----:B------:R-:W-:Y:S01]  /*0400*/  IMAD.WIDE.U32 R18, R24, 0x4, R20 ;  /* 0x0000000418127825 */ /* 0x000fe200078e0014 */
[----:B------:R-:W3:Y:S04]  /*0410*/  LDG.E R28, desc[UR6][R22.64] ;  /* 0x00000006161c7981 */ /* 0x000ee8000c1e1900 */
[----:B------:R0:W3:Y:S01]  /*0420*/  LDG.E R24, desc[UR6][R18.64] ;  /* 0x0000000612187981 */ /* 0x0000e2000c1e1900 */
[----:B--2---:R-:W-:Y:S01]  /*0430*/  FFMA R12, R14, R26, R12 ;  /* 0x0000001a0e0c7223 */ /* 0x004fe2000000000c */
[C---:B------:R-:W-:Y:S02]  /*0440*/  IADD3 R26, PT, PT, R8.reuse, 0x3, RZ ;  /* 0x00000003081a7810 */ /* 0x040fe40007ffe0ff */
[----:B------:R-:W-:-:S03]  /*0450*/  IADD3 R14, PT, PT, R8, 0x2, RZ ;  /* 0x00000002080e7810 */ /* 0x000fc60007ffe0ff */
[----:B0-----:R-:W-:Y:S01]  /*0460*/  IMAD.WIDE.U32 R18, R26, 0x4, R20 ;  /* 0x000000041a127825 */ /* 0x001fe200078e0014 */
[----:B------:R-:W-:-:S03]  /*0470*/  IADD3 R26, PT, PT, R8, 0x4, RZ ;  /* 0x00000004081a7810 */ /* 0x000fc60007ffe0ff */
[--C-:B------:R-:W-:Y:S02]  /*0480*/  IMAD.WIDE.U32 R22, R14, 0x4, R20.reuse ;  /* 0x000000040e167825 */ /* 0x100fe400078e0014 */
[----:B------:R0:W2:Y:S02]  /*0490*/  LDG.E R14, desc[UR6][R18.64] ;  /* 0x00000006120e7981 */ /* 0x0000a4000c1e1900 */
[----:B------:R-:W-:-:S04]  /*04a0*/  IMAD.WIDE.U32 R20, R26, 0x4, R20 ;  /* 0x000000041a147825 */ /* 0x000fc800078e0014 */
[----:B---3--:R-:W-:Y:S02]  /*04b0*/  FFMA R12, R24, R28, R12 ;  /* 0x0000001c180c7223 */ /* 0x008fe4000000000c */
[----:B------:R-:W3:Y:S01]  /*04c0*/  LDG.E R21, desc[UR6][R20.64] ;  /* 0x0000000614157981 */ /* 0x000ee2000c1e1900 */
[----:B0-----:R-:W-:-:S03]  /*04d0*/  IMAD.WIDE.U32 R18, R15, 0x4, R16 ;  /* 0x000000040f127825 */ /* 0x001fc600078e0010 */
[----:B------:R0:W4:Y:S04]  /*04e0*/  LDG.E R24, desc[UR6][R22.64] ;  /* 0x0000000616187981 */ /* 0x000128000c1e1900 */
[----:B------:R-:W4:Y:S01]  /*04f0*/  LDG.E R26, desc[UR6][R18.64] ;  /* 0x00000006121a7981 */ /* 0x000f22000c1e1900 */
[----:B0-----:R-:W-:-:S04]  /*0500*/  IMAD.WIDE.U32 R22, R25, 0x4, R16 ;  /* 0x0000000419167825 */ /* 0x001fc800078e0010 */
[----:B------:R-:W-:Y:S01]  /*0510*/  IMAD.WIDE.U32 R16, R27, 0x4, R16 ;  /* 0x000000041b107825 */ /* 0x000fe200078e0010 */
[----:B------:R-:W2:Y:S05]  /*0520*/  LDG.E R28, desc[UR6][R22.64] ;  /* 0x00000006161c7981 */ /* 0x000eaa000c1e1900 */
[----:B------:R-:W3:Y:S01]  /*0530*/  LDG.E R16, desc[UR6][R16.64] ;  /* 0x0000000610107981 */ /* 0x000ee2000c1e1900 */
[----:B------:R-:W-:-:S04]  /*0540*/  IADD3 R10, PT, PT, R10, 0x8, RZ ;  /* 0x000000080a0a7810 */ /* 0x000fc80007ffe0ff */
[----:B------:R-:W-:Y:S02]  /*0550*/  ISETP.NE.AND P1, PT, R10, RZ, PT ;  /* 0x000000ff0a00720c */ /* 0x000fe40003f25270 */
[----:B------:R-:W-:Y:S02]  /*0560*/  IADD3 R8, PT, PT, R8, 0x8, RZ ;  /* 0x0000000808087810 */ /* 0x000fe40007ffe0ff */
[C---:B------:R-:W-:Y:S02]  /*0570*/  LEA R7, R0.reuse, R7, 0x3 ;  /* 0x0000000700077211 */ /* 0x040fe400078e18ff */
[C---:B------:R-:W-:Y:S02]  /*0580*/  LEA R9, R0.reuse, R9, 0x3 ;  /* 0x0000000900097211 */ /* 0x040fe400078e18ff */
[C---:B------:R-:W-:Y:S02]  /*0590*/  LEA R11, R0.reuse, R11, 0x3 ;  /* 0x0000000b000b7211 */ /* 0x040fe400078e18ff */
[----:B------:R-:W-:-:S02]  /*05a0*/  LEA R13, R0, R13, 0x3 ;  /* 0x0000000d000d7211 */ /* 0x000fc400078e18ff */
[C---:B------:R-:W-:Y:S02]  /*05b0*/  LEA R15, R0.reuse, R15, 0x3 ;  /* 0x0000000f000f7211 */ /* 0x040fe400078e18ff */
[C---:B------:R-:W-:Y:S02]  /*05c0*/  LEA R25, R0.reuse, R25, 0x3 ;  /* 0x0000001900197211 */ /* 0x040fe400078e18ff */
[C---:B------:R-:W-:Y:S02]  /*05d0*/  LEA R27, R0.reuse, R27, 0x3 ;  /* 0x0000001b001b7211 */ /* 0x040fe400078e18ff */
[----:B------:R-:W-:Y:S01]  /*05e0*/  LEA R29, R0, R29, 0x3 ;  /* 0x0000001d001d7211 */ /* 0x000fe200078e18ff */
[----:B----4-:R-:W-:-:S04]  /*05f0*/  FFMA R12, R24, R26, R12 ;  /* 0x0000001a180c7223 */ /* 0x010fc8000000000c */
[----:B--2---:R-:W-:-:S04]  /*0600*/  FFMA R12, R14, R28, R12 ;  /* 0x0000001c0e0c7223 */ /* 0x004fc8000000000c */
[----:B---3--:R-:W-:Y:S01]  /*0610*/  FFMA R12, R21, R16, R12 ;  /* 0x00000010150c7223 */ /* 0x008fe2000000000c */
[----:B------:R-:W-:Y:S06]  /*0620*/  @P1 BRA `(.L_x_2) ;  /* 0xfffffffc000c1947 */ /* 0x000fec000383ffff */
.L_x_1:
[----:B------:R-:W-:Y:S05]  /*0630*/  @!P0 BRA `(.L_x_0) ;  /* 0x0000000400048947 */ /* 0x000fea0003800000 */
[----:B------:R-:W-:Y:S02]  /*0640*/  ISETP.GE.U32.AND P0, PT, R4, 0x4, PT ;  /* 0x000000040400780c */ /* 0x000fe40003f06070 */
[----:B------:R-:W-:-:S04]  /*0650*/  LOP3.LUT R13, R5, 0x3, RZ, 0xc0, !PT ;  /* 0x00000003050d7812 */ /* 0x000fc800078ec0ff */
[----:B------:R-:W-:-:S07]  /*0660*/  ISETP.NE.AND P1, PT, R13, RZ, PT ;  /* 0x000000ff0d00720c */ /* 0x000fce0003f25270 */
[----:B------:R-:W-:Y:S06]  /*0670*/  @!P0 BRA `(.L_x_3) ;  /* 0x00000000007c8947 */ /* 0x000fec0003800000 */
[----:B------:R-:W0:Y:S01]  /*0680*/  LDC.64 R8, c[0x0][0x388] ;  /* 0x0000e200ff087b82 */ /* 0x000e220000000a00 */
[----:B------:R-:W-:Y:S02]  /*0690*/  IMAD R15, R2, R5, R6 ;  /* 0x00000005020f7224 */ /* 0x000fe400078e0206 */
[----:B------:R-:W-:-:S03]  /*06a0*/  IMAD R17, R6, R0, R3 ;  /* 0x0000000006117224 */ /* 0x000fc600078e0203 */
[C---:B------:R-:W-:Y:S02]  /*06b0*/  IADD3 R23, PT, PT, R15.reuse, 0x1, RZ ;  /* 0x000000010f177810 */ /* 0x040fe40007ffe0ff */
[----:B------:R-:W1:Y:S01]  /*06c0*/  LDC.64 R10, c[0x0][0x380] ;  /* 0x0000e000ff0a7b82 */ /* 0x000e620000000a00 */
[C---:B------:R-:W-:Y:S02]  /*06d0*/  IADD3 R27, PT, PT, R15.reuse, 0x2, RZ ;  /* 0x000000020f1b7810 */ /* 0x040fe40007ffe0ff */
[----:B------:R-:W-:Y:S01]  /*06e0*/  IADD3 R4, PT, PT, R15, 0x3, RZ ;  /* 0x000000030f047810 */ /* 0x000fe20007ffe0ff */
[C---:B0-----:R-:W-:Y:S01]  /*06f0*/  IMAD.WIDE.U32 R20, R17.reuse, 0x4, R8 ;  /* 0x0000000411147825 */ /* 0x041fe200078e0008 */
[----:B------:R-:W-:-:S04]  /*0700*/  IADD3 R17, PT, PT, R17, R0, RZ ;  /* 0x0000000011117210 */ /* 0x000fc80007ffe0ff */
[-C--:B------:R-:W-:Y:S01]  /*0710*/  IADD3 R29, PT, PT, R17, R0.reuse, RZ ;  /* 0x00000000111d7210 */ /* 0x080fe20007ffe0ff */
[--C-:B-1----:R-:W-:Y:S01]  /*0720*/  IMAD.WIDE.U32 R24, R15, 0x4, R10.reuse ;  /* 0x000000040f187825 */ /* 0x102fe200078e000a */
[----:B------:R-:W2:Y:S03]  /*0730*/  LDG.E R20, desc[UR6][R20.64] ;  /* 0x0000000614147981 */ /* 0x000ea6000c1e1900 */
[----:B------:R-:W-:Y:S01]  /*0740*/  IMAD.WIDE.U32 R22, R23, 0x4, R10 ;  /* 0x0000000417167825 */ /* 0x000fe200078e000a */
[----:B------:R-:W2:Y:S03]  /*0750*/  LDG.E R7, desc[UR6][R24.64] ;  /* 0x0000000618077981 */ /* 0x000ea6000c1e1900 */
[----:B------:R-:W-:Y:S02]  /*0760*/  IMAD.WIDE.U32 R18, R17, 0x4, R8 ;  /* 0x0000000411127825 */ /* 0x000fe400078e0008 */
[----:B------:R-:W3:Y:S02]  /*0770*/  LDG.E R22, desc[UR6][R22.64] ;  /* 0x0000000616167981 */ /* 0x000ee4000c1e1900 */
[----:B------:R-:W-:Y:S01]  /*0780*/  IMAD.WIDE.U32 R14, R27, 0x4, R10 ;  /* 0x000000041b0e7825 */ /* 0x000fe200078e000a */
[C---:B------:R-:W-:Y:S01]  /*0790*/  IADD3 R27, PT, PT, R29.reuse, R0, RZ ;  /* 0x000000001d1b7210 */ /* 0x040fe20007ffe0ff */
[----:B------:R-:W3:Y:S02]  /*07a0*/  LDG.E R19, desc[UR6][R18.64] ;  /* 0x0000000612137981 */ /* 0x000ee4000c1e1900 */
[----:B------:R-:W-:-:S02]  /*07b0*/  IMAD.WIDE.U32 R16, R29, 0x4, R8 ;  /* 0x000000041d107825 */ /* 0x000fc400078e0008 */
[----:B------:R-:W4:Y:S02]  /*07c0*/  LDG.E R14, desc[UR6][R14.64] ;  /* 0x000000060e0e7981 */ /* 0x000f24000c1e1900 */
[----:B------:R-:W-:Y:S02]  /*07d0*/  IMAD.WIDE.U32 R10, R4, 0x4, R10 ;  /* 0x00000004040a7825 */ /* 0x000fe400078e000a */
[----:B------:R-:W4:Y:S02]  /*07e0*/  LDG.E R16, desc[UR6][R16.64] ;  /* 0x0000000610107981 */ /* 0x000f24000c1e1900 */
[----:B------:R-:W-:Y:S02]  /*07f0*/  IMAD.WIDE.U32 R8, R27, 0x4, R8 ;  /* 0x000000041b087825 */ /* 0x000fe400078e0008 */
[----:B------:R-:W5:Y:S04]  /*0800*/  LDG.E R10, desc[UR6][R10.64] ;  /* 0x000000060a0a7981 */ /* 0x000f68000c1e1900 */
[----:B------:R-:W5:Y:S01]  /*0810*/  LDG.E R8, desc[UR6][R8.64] ;  /* 0x0000000608087981 */ /* 0x000f62000c1e1900 */
[----:B------:R-:W-:Y:S01]  /*0820*/  IADD3 R6, PT, PT, R6, 0x4, RZ ;  /* 0x0000000406067810 */ /* 0x000fe20007ffe0ff */
[----:B--2---:R-:W-:-:S04]  /*0830*/  FFMA R7, R7, R20, R12 ;  /* 0x0000001407077223 */ /* 0x004fc8000000000c */
[----:B---3--:R-:W-:-:S04]  /*0840*/  FFMA R7, R22, R19, R7 ;  /* 0x0000001316077223 */ /* 0x008fc80000000007 */
[----:B----4-:R-:W-:-:S04]  /*0850*/  FFMA R7, R14, R16, R7 ;  /* 0x000000100e077223 */ /* 0x010fc80000000007 */
[----:B-----5:R-:W-:-:S07]  /*0860*/  FFMA R12, R10, R8, R7 ;  /* 0x000000080a0c7223 */ /* 0x020fce0000000007 */
.L_x_3:
[----:B------:R-:W-:Y:S05]  /*0870*/  @!P1 BRA `(.L_x_0) ;  /* 0x0000000000749947 */ /* 0x000fea0003800000 */
[----:B------:R-:W0:Y:S01]  /*0880*/  LDC.64 R8, c[0x0][0x388] ;  /* 0x0000e200ff087b82 */ /* 0x000e220000000a00 */
[----:B------:R-:W-:Y:S02]  /*0890*/  ISETP.NE.AND P0, PT, R13, 0x1, PT ;  /* 0x000000010d00780c */ /* 0x000fe40003f05270 */
[----:B------:R-:W-:-:S04]  /*08a0*/  LOP3.LUT R4, R5, 0x1, RZ, 0xc0, !PT ;  /* 0x0000000105047812 */ /* 0x000fc800078ec0ff */
[----:B------:R-:W-:Y:S01]  /*08b0*/  ISETP.NE.U32.AND P1, PT, R4, 0x1, PT ;  /* 0x000000010400780c */ /* 0x000fe20003f25070 */
[----:B------:R-:W1:Y:S06]  /*08c0*/  LDC.64 R18, c[0x0][0x380] ;  /* 0x0000e000ff127b82 */ /* 0x000e6c0000000a00 */
[----:B------:R-:W-:Y:S02]  /*08d0*/  @P0 IMAD R7, R2, R5, R6 ;  /* 0x0000000502070224 */ /* 0x000fe400078e0206 */
[----:B------:R-:W2:Y:S01]  /*08e0*/  LDC.64 R10, c[0x0][0x380] ;  /* 0x0000e000ff0a7b82 */ /* 0x000ea20000000a00 */
[C---:B------:R-:W-:Y:S01]  /*08f0*/  @P0 IMAD R17, R6.reuse, R0, R3 ;  /* 0x0000000006110224 */ /* 0x040fe200078e0203 */
[----:B------:R-:W-:-:S02]  /*0900*/  @P0 IADD3 R6, PT, PT, R6, 0x2, RZ ;  /* 0x0000000206060810 */ /* 0x000fc40007ffe0ff */
[----:B------:R-:W-:Y:S02]  /*0910*/  @P0 IADD3 R13, PT, PT, R7, 0x1, RZ ;  /* 0x00000001070d0810 */ /* 0x000fe40007ffe0ff */
[C---:B------:R-:W-:Y:S02]  /*0920*/  @P0 IADD3 R23, PT, PT, R17.reuse, R0, RZ ;  /* 0x0000000011170210 */ /* 0x040fe40007ffe0ff */
[----:B------:R-:W3:Y:S01]  /*0930*/  LDC.64 R14, c[0x0][0x388] ;  /* 0x0000e200ff0e7b82 */ /* 0x000ee20000000a00 */
[----:B0-----:R-:W-:-:S04]  /*0940*/  @P0 IMAD.WIDE.U32 R16, R17, 0x4, R8 ;  /* 0x0000000411100825 */ /* 0x001fc800078e0008 */
[----:B------:R-:W-:Y:S02]  /*0950*/  @P0 IMAD.WIDE.U32 R8, R23, 0x4, R8 ;  /* 0x0000000417080825 */ /* 0x000fe400078e0008 */
[----:B------:R-:W4:Y:S02]  /*0960*/  @P0 LDG.E R16, desc[UR6][R16.64] ;  /* 0x0000000610100981 */ /* 0x000f24000c1e1900 */
[--C-:B-1----:R-:W-:Y:S02]  /*0970*/  @P0 IMAD.WIDE.U32 R20, R7, 0x4, R18.reuse ;  /* 0x0000000407140825 */ /* 0x102fe400078e0012 */
[----:B------:R-:W5:Y:S02]  /*0980*/  @P0 LDG.E R8, desc[UR6][R8.64] ;  /* 0x0000000608080981 */ /* 0x000f64000c1e1900 */
[----:B------:R-:W-:Y:S02]  /*0990*/  @P0 IMAD.WIDE.U32 R18, R13, 0x4, R18 ;  /* 0x000000040d120825 */ /* 0x000fe400078e0012 */
[----:B------:R-:W4:Y:S02]  /*09a0*/  @P0 LDG.E R7, desc[UR6][R20.64] ;  /* 0x0000000614070981 */ /* 0x000f24000c1e1900 */
[----:B------:R-:W-:-:S02]  /*09b0*/  @!P1 IMAD R5, R2, R5, R6 ;  /* 0x0000000502059224 */ /* 0x000fc400078e0206 */
[----:B------:R-:W-:Y:S01]  /*09c0*/  @!P1 IMAD R13, R6, R0, R3 ;  /* 0x00000000060d9224 */ /* 0x000fe200078e0203 */
[----:B------:R-:W5:Y:S01]  /*09d0*/  @P0 LDG.E R18, desc[UR6][R18.64] ;  /* 0x0000000612120981 */ /* 0x000f62000c1e1900 */
[----:B--2---:R-:W-:-:S04]  /*09e0*/  @!P1 IMAD.WIDE.U32 R10, R5, 0x4, R10 ;  /* 0x00000004050a9825 */ /* 0x004fc800078e000a */
[----:B---3--:R-:W-:Y:S02]  /*09f0*/  @!P1 IMAD.WIDE.U32 R14, R13, 0x4, R14 ;  /* 0x000000040d0e9825 */ /* 0x008fe400078e000e */
[----:B------:R-:W2:Y:S04]  /*0a00*/  @!P1 LDG.E R11, desc[UR6][R10.64] ;  /* 0x000000060a0b9981 */ /* 0x000ea8000c1e1900 */
[----:B------:R-:W2:Y:S01]  /*0a10*/  @!P1 LDG.E R14, desc[UR6][R14.64] ;  /* 0x000000060e0e9981 */ /* 0x000ea2000c1e1900 */
[----:B----4-:R-:W-:-:S04]  /*0a20*/  @P0 FFMA R7, R7, R16, R12 ;  /* 0x0000001007070223 */ /* 0x010fc8000000000c */
[----:B-----5:R-:W-:-:S04]  /*0a30*/  @P0 FFMA R12, R18, R8, R7 ;  /* 0x00000008120c0223 */ /* 0x020fc80000000007 */
[----:B--2---:R-:W-:-:S07]  /*0a40*/  @!P1 FFMA R12, R11, R14, R12 ;  /* 0x0000000e0b0c9223 */ /* 0x004fce000000000c */
.L_x_0:
[----:B------:R-:W0:Y:S01]  /*0a50*/  LDC.64 R4, c[0x0][0x390] ;  /* 0x0000e400ff047b82 */ /* 0x000e220000000a00 */
[----:B------:R-:W-:-:S04]  /*0a60*/  IMAD R3, R2, R0, R3 ;  /* 0x0000000002037224 */ /* 0x000fc800078e0203 */
[----:B0-----:R-:W-:-:S05]  /*0a70*/  IMAD.WIDE.U32 R2, R3, 0x4, R4 ;  /* 0x0000000403027825 */ /* 0x001fca00078e0004 */
[----:B------:R-:W-:Y:S01]  /*0a80*/  STG.E desc[UR6][R2.64], R12 ;  /* 0x0000000c02007986 */ /* 0x000fe2000c101906 */
[----:B------:R-:W-:Y:S05]  /*0a90*/  EXIT ;  /* 0x000000000000794d */ /* 0x000fea0003800000 */
.L_x_4:
[----:B------:R-:W-:-:S00]  /*0aa0*/  BRA `(.L_x_4) ;  /* 0xfffffffc00fc7947 */ /* 0x000fc0000383ffff */
[----:B------:R-:W-:-:S00]  /*0ab0*/  NOP ;  /* 0x0000000000007918 */ /* 0x000fc00000000000 */
        /* <DEDUP_REMOVED lines=12> */
.L_x_5:


//--------------------- .nv.shared.reserved.0     --------------------------
	.section	.nv.shared.reserved.0,"aw",@nobits
	.weak		__nv_reservedSMEM_offset_0_alias
	.size		__nv_reservedSMEM_offset_0_alias, 0, 64
	.other		__nv_reservedSMEM_offset_0_alias,@"STO_CUDA_RESERVED_SHARED STV_DEFAULT"
__nv_reservedSMEM_offset_0_alias:
	.zero		0
	.zero		64


//--------------------- .nv.constant0._Z13matmul_kernelPfS_S_jjj --------------------------
	.section	.nv.constant0._Z13matmul_kernelPfS_S_jjj,"a",@progbits
	.sectionflags	@""
	.align	4
.nv.constant0._Z13matmul_kernelPfS_S_jjj:
	.zero		932


//--------------------- SYMBOLS --------------------------

	.type		.nv.reservedSmem.offset0,@object
	.size		.nv.reservedSmem.offset0,0x4
